//
// Generated by NVIDIA NVVM Compiler
//
// Compiler Build ID: CL-36424714
// Cuda compilation tools, release 13.0, V13.0.88
// Based on NVVM 20.0.0
//

.version 9.0
.target sm_100
.address_size 64

	// .globl	_Z11add_2D_FlatPfS_S_mii

.visible .entry _Z11add_2D_FlatPfS_S_mii(
	.param .u64 .ptr .align 1 _Z11add_2D_FlatPfS_S_mii_param_0,
	.param .u64 .ptr .align 1 _Z11add_2D_FlatPfS_S_mii_param_1,
	.param .u64 .ptr .align 1 _Z11add_2D_FlatPfS_S_mii_param_2,
	.param .u64 _Z11add_2D_FlatPfS_S_mii_param_3,
	.param .u32 _Z11add_2D_FlatPfS_S_mii_param_4,
	.param .u32 _Z11add_2D_FlatPfS_S_mii_param_5
)
{
	.reg .pred 	%p<4>;
	.reg .b32 	%r<15>;
	.reg .b32 	%f<4>;
	.reg .b64 	%rd<13>;

	ld.param.u64 	%rd1, [_Z11add_2D_FlatPfS_S_mii_param_0];
	ld.param.u64 	%rd2, [_Z11add_2D_FlatPfS_S_mii_param_1];
	ld.param.u64 	%rd3, [_Z11add_2D_FlatPfS_S_mii_param_2];
	ld.param.u64 	%rd4, [_Z11add_2D_FlatPfS_S_mii_param_3];
	ld.param.u32 	%r2, [_Z11add_2D_FlatPfS_S_mii_param_4];
	ld.param.u32 	%r3, [_Z11add_2D_FlatPfS_S_mii_param_5];
	mov.u32 	%r5, %ntid.x;
	mov.u32 	%r6, %ntid.y;
	mov.u32 	%r7, %ctaid.x;
	mov.u32 	%r8, %ctaid.y;
	mov.u32 	%r9, %tid.x;
	mov.u32 	%r10, %tid.y;
	mad.lo.s32 	%r11, %r5, %r7, %r9;
	mad.lo.s32 	%r12, %r6, %r8, %r10;
	shr.u64 	%rd5, %rd4, 2;
	cvt.u32.u64 	%r14, %rd5;
	mad.lo.s32 	%r1, %r11, %r14, %r12;
	setp.ge.s32 	%p1, %r11, %r2;
	setp.ge.s32 	%p2, %r12, %r3;
	or.pred  	%p3, %p1, %p2;
	@%p3 bra 	$L__BB0_2;
	cvta.to.global.u64 	%rd6, %rd1;
	cvta.to.global.u64 	%rd7, %rd2;
	cvta.to.global.u64 	%rd8, %rd3;
	mul.wide.s32 	%rd9, %r1, 4;
	add.s64 	%rd10, %rd6, %rd9;
	ld.global.f32 	%f1, [%rd10];
	add.s64 	%rd11, %rd7, %rd9;
	ld.global.f32 	%f2, [%rd11];
	add.f32 	%f3, %f1, %f2;
	add.s64 	%rd12, %rd8, %rd9;
	st.global.f32 	[%rd12], %f3;
$L__BB0_2:
	ret;

}


// ===== COMPILED SASS (sm_100) =====

	.target	sm_100

	.elftype	@"ET_EXEC"


//--------------------- .note.nv.tkinfo           --------------------------
	.section	.note.nv.tkinfo,"",@"SHT_NOTE"
	.sectionflags	@"SHF_NOTE_NV_TKINFO"
	.tkinfo
        /*0018*/ 	.word	0x00000002
        /*0030*/ 	.string	""
        /*0030*/ 	.string	"ptxas"
        /*0030*/ 	.string	"Cuda compilation tools, release 13.0, V13.0.88"
        /*0030*/ 	.string	"Build cuda_13.0.r13.0/compiler.36424714_0"
        /*0030*/ 	.string	"-arch sm_100 -m 64 "



//--------------------- .note.nv.cuinfo           --------------------------
	.section	.note.nv.cuinfo,"",@"SHT_NOTE"
	.sectionflags	@"SHF_NOTE_NV_CUINFO"
        /*0018*/ 	.short	0x0002
        /*001a*/ 	.short	0x0064
        /*001c*/ 	.short	0x0082
	.zero		2


//--------------------- .nv.info                  --------------------------
	.section	.nv.info,"",@"SHT_CUDA_INFO"
	.align	4


	//----- nvinfo : EIATTR_REGCOUNT
	.align		4
        /*0000*/ 	.byte	0x04, 0x2f
        /*0002*/ 	.short	(.L_1 - .L_0)
	.align		4
.L_0:
        /*0004*/ 	.word	index@(_Z11add_2D_FlatPfS_S_mii)
        /*0008*/ 	.word	0x0000000c


	//----- nvinfo : EIATTR_FRAME_SIZE
	.align		4
.L_1:
        /*000c*/ 	.byte	0x04, 0x11
        /*000e*/ 	.short	(.L_3 - .L_2)
	.align		4
.L_2:
        /*0010*/ 	.word	index@(_Z11add_2D_FlatPfS_S_mii)
        /*0014*/ 	.word	0x00000000


	//----- nvinfo : EIATTR_MIN_STACK_SIZE
	.align		4
.L_3:
        /*0018*/ 	.byte	0x04, 0x12
        /*001a*/ 	.short	(.L_5 - .L_4)
	.align		4
.L_4:
        /*001c*/ 	.word	index@(_Z11add_2D_FlatPfS_S_mii)
        /*0020*/ 	.word	0x00000000
.L_5:


//--------------------- .nv.compat                --------------------------
	.section	.nv.compat,"",@"SHT_CUDA_COMPAT_INFO"
	.align	4
        /*0000*/ 	.byte	0x02, 0x09, 0x00, 0x00, 0x02, 0x02, 0x01, 0x00, 0x02, 0x05, 0x05, 0x00, 0x03, 0x07, 0x01, 0x01
        /*0010*/ 	.byte	0x02, 0x03, 0x00, 0x00, 0x02, 0x06, 0x01, 0x00, 0x04, 0x0b, 0x08, 0x00, 0x09, 0x00, 0x00, 0x00
        /*0020*/ 	.byte	0x00, 0x00, 0x00, 0x00


//--------------------- .nv.info._Z11add_2D_FlatPfS_S_mii --------------------------
	.section	.nv.info._Z11add_2D_FlatPfS_S_mii,"",@"SHT_CUDA_INFO"
	.sectionflags	@""
	.align	4


	//----- nvinfo : EIATTR_CUDA_API_VERSION
	.align		4
        /*0000*/ 	.byte	0x04, 0x37
        /*0002*/ 	.short	(.L_7 - .L_6)
.L_6:
        /*0004*/ 	.word	0x00000082


	//----- nvinfo : EIATTR_KPARAM_INFO
	.align		4
.L_7:
        /*0008*/ 	.byte	0x04, 0x17
        /*000a*/ 	.short	(.L_9 - .L_8)
.L_8:
        /*000c*/ 	.word	0x00000000
        /*0010*/ 	.short	0x0005
        /*0012*/ 	.short	0x0024
        /*0014*/ 	.byte	0x00, 0xf0, 0x11, 0x00


	//----- nvinfo : EIATTR_KPARAM_INFO
	.align		4
.L_9:
        /*0018*/ 	.byte	0x04, 0x17
        /*001a*/ 	.short	(.L_11 - .L_10)
.L_10:
        /*001c*/ 	.word	0x00000000
        /*0020*/ 	.short	0x0004
        /*0022*/ 	.short	0x0020
        /*0024*/ 	.byte	0x00, 0xf0, 0x11, 0x00


	//----- nvinfo : EIATTR_KPARAM_INFO
	.align		4
.L_11:
        /*0028*/ 	.byte	0x04, 0x17
        /*002a*/ 	.short	(.L_13 - .L_12)
.L_12:
        /*002c*/ 	.word	0x00000000
        /*0030*/ 	.short	0x0003
        /*0032*/ 	.short	0x0018
        /*0034*/ 	.byte	0x00, 0xf0, 0x21, 0x00


	//----- nvinfo : EIATTR_KPARAM_INFO
	.align		4
.L_13:
        /*0038*/ 	.byte	0x04, 0x17
        /*003a*/ 	.short	(.L_15 - .L_14)
.L_14:
        /*003c*/ 	.word	0x00000000
        /*0040*/ 	.short	0x0002
        /*0042*/ 	.short	0x0010
        /*0044*/ 	.byte	0x00, 0xf5, 0x21, 0x00


	//----- nvinfo : EIATTR_KPARAM_INFO
	.align		4
.L_15:
        /*0048*/ 	.byte	0x04, 0x17
        /*004a*/ 	.short	(.L_17 - .L_16)
.L_16:
        /*004c*/ 	.word	0x00000000
        /*0050*/ 	.short	0x0001
        /*0052*/ 	.short	0x0008
        /*0054*/ 	.byte	0x00, 0xf5, 0x21, 0x00


	//----- nvinfo : EIATTR_KPARAM_INFO
	.align		4
.L_17:
        /*0058*/ 	.byte	0x04, 0x17
        /*005a*/ 	.short	(.L_19 - .L_18)
.L_18:
        /*005c*/ 	.word	0x00000000
        /*0060*/ 	.short	0x0000
        /*0062*/ 	.short	0x0000
        /*0064*/ 	.byte	0x00, 0xf5, 0x21, 0x00


	//----- nvinfo : EIATTR_SPARSE_MMA_MASK
	.align		4
.L_19:
        /*0068*/ 	.byte	0x03, 0x50
        /*006a*/ 	.short	0x0000


	//----- nvinfo : EIATTR_MAXREG_COUNT
	.align		4
        /*006c*/ 	.byte	0x03, 0x1b
        /*006e*/ 	.short	0x00ff


	//----- nvinfo : EIATTR_MERCURY_ISA_VERSION
	.align		4
        /*0070*/ 	.byte	0x03, 0x5f
        /*0072*/ 	.short	0x0101


	//----- nvinfo : EIATTR_VRC_CTA_INIT_COUNT
	.align		4
        /*0074*/ 	.byte	0x02, 0x4a
	.zero		1
	.zero		1


	//----- nvinfo : EIATTR_EXIT_INSTR_OFFSETS
	.align		4
        /*0078*/ 	.byte	0x04, 0x1c
        /*007a*/ 	.short	(.L_21 - .L_20)


	//   ....[0]....
.L_20:
        /*007c*/ 	.word	0x000000f0


	//   ....[1]....
        /*0080*/ 	.word	0x000001b0


	//----- nvinfo : EIATTR_CBANK_PARAM_SIZE
	.align		4
.L_21:
        /*0084*/ 	.byte	0x03, 0x19
        /*0086*/ 	.short	0x0028


	//----- nvinfo : EIATTR_PARAM_CBANK
	.align		4
        /*0088*/ 	.byte	0x04, 0x0a
        /*008a*/ 	.short	(.L_23 - .L_22)
	.align		4
.L_22:
        /*008c*/ 	.word	index@(.nv.constant0._Z11add_2D_FlatPfS_S_mii)
        /*0090*/ 	.short	0x0380
        /*0092*/ 	.short	0x0028


	//----- nvinfo : EIATTR_SW_WAR
	.align		4
.L_23:
        /*0094*/ 	.byte	0x04, 0x36
        /*0096*/ 	.short	(.L_25 - .L_24)
.L_24:
        /*0098*/ 	.word	0x00000008
.L_25:


//--------------------- .nv.callgraph             --------------------------
	.section	.nv.callgraph,"",@"SHT_CUDA_CALLGRAPH"
	.align	4
	.sectionentsize	8
	.align		4
        /*0000*/ 	.word	0x00000000
	.align		4
        /*0004*/ 	.word	0xffffffff
	.align		4
        /*0008*/ 	.word	0x00000000
	.align		4
        /*000c*/ 	.word	0xfffffffe
	.align		4
        /*0010*/ 	.word	0x00000000
	.align		4
        /*0014*/ 	.word	0xfffffffd
	.align		4
        /*0018*/ 	.word	0x00000000
	.align		4
        /*001c*/ 	.word	0xfffffffc


//--------------------- .text._Z11add_2D_FlatPfS_S_mii --------------------------
	.section	.text._Z11add_2D_FlatPfS_S_mii,"ax",@progbits
	.align	128
        .global         _Z11add_2D_FlatPfS_S_mii
        .type           _Z11add_2D_FlatPfS_S_mii,@function
        .size           _Z11add_2D_FlatPfS_S_mii,(.L_x_1 - _Z11add_2D_FlatPfS_S_mii)
        .other          _Z11add_2D_FlatPfS_S_mii,@"STO_CUDA_ENTRY STV_DEFAULT"
_Z11add_2D_FlatPfS_S_mii:
.text._Z11add_2D_FlatPfS_S_mii:
[----:B------:R-:W-:Y:S01]  /*0000*/  LDC R1, c[0x0][0x37c] ;  /* 0x0000df00ff017b82 */ /* 0x000fe20000000800 */
[----:B------:R-:W0:Y:S01]  /*0010*/  S2R R3, SR_CTAID.Y ;  /* 0x0000000000037919 */ /* 0x000e220000002600 */
[----:B------:R-:W1:Y:S01]  /*0020*/  LDCU UR6, c[0x0][0x360] ;  /* 0x00006c00ff0677ac */ /* 0x000e620008000800 */
[----:B------:R-:W0:Y:S01]  /*0030*/  S2R R2, SR_TID.Y ;  /* 0x0000000000027919 */ /* 0x000e220000002200 */
[----:B------:R-:W0:Y:S01]  /*0040*/  LDCU UR7, c[0x0][0x364] ;  /* 0x00006c80ff0777ac */ /* 0x000e220008000800 */
[----:B------:R-:W1:Y:S01]  /*0050*/  S2R R0, SR_CTAID.X ;  /* 0x0000000000007919 */ /* 0x000e620000002500 */
[----:B------:R-:W2:Y:S01]  /*0060*/  LDCU.64 UR8, c[0x0][0x3a0] ;  /* 0x00007400ff0877ac */ /* 0x000ea20008000a00 */
[----:B------:R-:W1:Y:S01]  /*0070*/  S2R R5, SR_TID.X ;  /* 0x0000000000057919 */ /* 0x000e620000002100 */
[----:B------:R-:W3:Y:S02]  /*0080*/  LDCU.64 UR4, c[0x0][0x398] ;  /* 0x00007300ff0477ac */ /* 0x000ee40008000a00 */
[----:B---3--:R-:W-:Y:S01]  /*0090*/  USHF.R.U64 UR4, UR4, 0x2, UR5 ;  /* 0x0000000204047899 */ /* 0x008fe20008001205 */
[----:B0-----:R-:W-:-:S05]  /*00a0*/  IMAD R3, R3, UR7, R2 ;  /* 0x0000000703037c24 */ /* 0x001fca000f8e0202 */
[----:B--2---:R-:W-:Y:S01]  /*00b0*/  ISETP.GE.AND P0, PT, R3, UR9, PT ;  /* 0x0000000903007c0c */ /* 0x004fe2000bf06270 */
[----:B-1----:R-:W-:-:S04]  /*00c0*/  IMAD R0, R0, UR6, R5 ;  /* 0x0000000600007c24 */ /* 0x002fc8000f8e0205 */
[C---:B------:R-:W-:Y:S01]  /*00d0*/  IMAD R9, R0.reuse, UR4, R3 ;  /* 0x0000000400097c24 */ /* 0x040fe2000f8e0203 */
[----:B------:R-:W-:-:S13]  /*00e0*/  ISETP.GE.OR P0, PT, R0, UR8, P0 ;  /* 0x0000000800007c0c */ /* 0x000fda0008706670 */
[----:B------:R-:W-:Y:S05]  /*00f0*/  @P0 EXIT ;  /* 0x000000000000094d */ /* 0x000fea0003800000 */
[----:B------:R-:W0:Y:S01]  /*0100*/  LDC.64 R2, c[0x0][0x380] ;  /* 0x0000e000ff027b82 */ /* 0x000e220000000a00 */
[----:B------:R-:W1:Y:S07]  /*0110*/  LDCU.64 UR4, c[0x0][0x358] ;  /* 0x00006b00ff0477ac */ /* 0x000e6e0008000a00 */
[----:B------:R-:W2:Y:S08]  /*0120*/  LDC.64 R4, c[0x0][0x388] ;  /* 0x0000e200ff047b82 */ /* 0x000eb00000000a00 */
[----:B------:R-:W3:Y:S01]  /*0130*/  LDC.64 R6, c[0x0][0x390] ;  /* 0x0000e400ff067b82 */ /* 0x000ee20000000a00 */
[----:B0-----:R-:W-:-:S06]  /*0140*/  IMAD.WIDE R2, R9, 0x4, R2 ;  /* 0x0000000409027825 */ /* 0x001fcc00078e0202 */
[----:B-1----:R-:W4:Y:S01]  /*0150*/  LDG.E R2, desc[UR4][R2.64] ;  /* 0x0000000402027981 */ /* 0x002f22000c1e1900 */
[----:B--2---:R-:W-:-:S06]  /*0160*/  IMAD.WIDE R4, R9, 0x4, R4 ;  /* 0x0000000409047825 */ /* 0x004fcc00078e0204 */
[----:B------:R-:W4:Y:S01]  /*0170*/  LDG.E R5, desc[UR4][R4.64] ;  /* 0x0000000404057981 */ /* 0x000f22000c1e1900 */
[----:B---3--:R-:W-:-:S04]  /*0180*/  IMAD.WIDE R6, R9, 0x4, R6 ;  /* 0x0000000409067825 */ /* 0x008fc800078e0206 */
[----:B----4-:R-:W-:-:S05]  /*0190*/  FADD R9, R2, R5 ;  /* 0x0000000502097221 */ /* 0x010fca0000000000 */
[----:B------:R-:W-:Y:S01]  /*01a0*/  STG.E desc[UR4][R6.64], R9 ;  /* 0x0000000906007986 */ /* 0x000fe2000c101904 */
[----:B------:R-:W-:Y:S05]  /*01b0*/  EXIT ;  /* 0x000000000000794d */ /* 0x000fea0003800000 */
.L_x_0:
[----:B------:R-:W-:-:S00]  /*01c0*/  BRA `(.L_x_0) ;  /* 0xfffffffc00fc7947 */ /* 0x000fc0000383ffff */
[----:B------:R-:W-:-:S00]  /*01d0*/  NOP ;  /* 0x0000000000007918 */ /* 0x000fc00000000000 */
        /* <DEDUP_REMOVED lines=10> */
.L_x_1:


//--------------------- .nv.shared.reserved.0     --------------------------
	.section	.nv.shared.reserved.0,"aw",@nobits
	.weak		__nv_reservedSMEM_offset_0_alias
	.size		__nv_reservedSMEM_offset_0_alias, 0, 64
	.other		__nv_reservedSMEM_offset_0_alias,@"STO_CUDA_RESERVED_SHARED STV_DEFAULT"
__nv_reservedSMEM_offset_0_alias:
	.zero		0
	.zero		64


//--------------------- .nv.constant0._Z11add_2D_FlatPfS_S_mii --------------------------
	.section	.nv.constant0._Z11add_2D_FlatPfS_S_mii,"a",@progbits
	.sectionflags	@""
	.align	4
.nv.constant0._Z11add_2D_FlatPfS_S_mii:
	.zero		936


//--------------------- SYMBOLS --------------------------

	.type		.nv.reservedSmem.offset0,@object
	.size		.nv.reservedSmem.offset0,0x4
